//
// Generated by NVIDIA NVVM Compiler
//
// Compiler Build ID: CL-36424714
// Cuda compilation tools, release 13.0, V13.0.88
// Based on NVVM 20.0.0
//

.version 9.0
.target sm_100
.address_size 64

	// .globl	_Z15matrixMulKernelPfS_S_iii
// _ZZ15matrixMulKernelPfS_S_iiiE4ds_A has been demoted
// _ZZ15matrixMulKernelPfS_S_iiiE4ds_B has been demoted

.visible .entry _Z15matrixMulKernelPfS_S_iii(
	.param .u64 .ptr .align 1 _Z15matrixMulKernelPfS_S_iii_param_0,
	.param .u64 .ptr .align 1 _Z15matrixMulKernelPfS_S_iii_param_1,
	.param .u64 .ptr .align 1 _Z15matrixMulKernelPfS_S_iii_param_2,
	.param .u32 _Z15matrixMulKernelPfS_S_iii_param_3,
	.param .u32 _Z15matrixMulKernelPfS_S_iii_param_4,
	.param .u32 _Z15matrixMulKernelPfS_S_iii_param_5
)
{
	.reg .pred 	%p<12>;
	.reg .b32 	%r<43>;
	.reg .b32 	%f<63>;
	.reg .b64 	%rd<13>;
	// demoted variable
	.shared .align 4 .b8 _ZZ15matrixMulKernelPfS_S_iiiE4ds_A[1024];
	// demoted variable
	.shared .align 4 .b8 _ZZ15matrixMulKernelPfS_S_iiiE4ds_B[1024];
	ld.param.u64 	%rd4, [_Z15matrixMulKernelPfS_S_iii_param_0];
	ld.param.u64 	%rd5, [_Z15matrixMulKernelPfS_S_iii_param_1];
	ld.param.u64 	%rd6, [_Z15matrixMulKernelPfS_S_iii_param_2];
	ld.param.u32 	%r24, [_Z15matrixMulKernelPfS_S_iii_param_3];
	ld.param.u32 	%r25, [_Z15matrixMulKernelPfS_S_iii_param_4];
	ld.param.u32 	%r26, [_Z15matrixMulKernelPfS_S_iii_param_5];
	mov.u32 	%r27, %ctaid.x;
	mov.u32 	%r28, %ctaid.y;
	mov.u32 	%r38, %tid.x;
	mov.u32 	%r40, %tid.y;
	shl.b32 	%r29, %r28, 4;
	add.s32 	%r3, %r29, %r40;
	shl.b32 	%r4, %r27, 4;
	add.s32 	%r5, %r4, %r38;
	setp.lt.s32 	%p1, %r25, 1;
	mov.f32 	%f62, 0f00000000;
	@%p1 bra 	$L__BB0_7;
	add.s32 	%r30, %r25, 15;
	shr.u32 	%r31, %r30, 4;
	shl.b32 	%r32, %r40, 6;
	mov.u32 	%r33, _ZZ15matrixMulKernelPfS_S_iiiE4ds_A;
	add.s32 	%r6, %r33, %r32;
	shl.b32 	%r34, %r38, 2;
	add.s32 	%r7, %r6, %r34;
	mov.u32 	%r35, _ZZ15matrixMulKernelPfS_S_iiiE4ds_B;
	add.s32 	%r9, %r35, %r34;
	add.s32 	%r8, %r9, %r32;
	neg.s32 	%r42, %r31;
	mad.lo.s32 	%r36, %r40, %r26, %r38;
	add.s32 	%r41, %r36, %r4;
	shl.b32 	%r12, %r26, 4;
	mad.lo.s32 	%r39, %r25, %r3, %r38;
	cvta.to.global.u64 	%rd1, %rd4;
	cvta.to.global.u64 	%rd2, %rd5;
	mov.f32 	%f62, 0f00000000;
$L__BB0_2:
	setp.ge.s32 	%p2, %r3, %r24;
	mul.wide.s32 	%rd7, %r39, 4;
	add.s64 	%rd3, %rd1, %rd7;
	setp.ge.s32 	%p3, %r38, %r25;
	mov.f32 	%f60, 0f00000000;
	or.pred  	%p4, %p2, %p3;
	@%p4 bra 	$L__BB0_4;
	ld.global.f32 	%f60, [%rd3];
$L__BB0_4:
	setp.ge.s32 	%p5, %r5, %r26;
	st.shared.f32 	[%r7], %f60;
	setp.ge.s32 	%p6, %r40, %r25;
	mov.f32 	%f61, 0f00000000;
	or.pred  	%p7, %p5, %p6;
	@%p7 bra 	$L__BB0_6;
	mul.wide.s32 	%rd8, %r41, 4;
	add.s64 	%rd9, %rd2, %rd8;
	ld.global.f32 	%f61, [%rd9];
$L__BB0_6:
	st.shared.f32 	[%r8], %f61;
	bar.sync 	0;
	ld.shared.f32 	%f12, [%r6];
	ld.shared.f32 	%f13, [%r9];
	fma.rn.f32 	%f14, %f12, %f13, %f62;
	ld.shared.f32 	%f15, [%r6+4];
	ld.shared.f32 	%f16, [%r9+64];
	fma.rn.f32 	%f17, %f15, %f16, %f14;
	ld.shared.f32 	%f18, [%r6+8];
	ld.shared.f32 	%f19, [%r9+128];
	fma.rn.f32 	%f20, %f18, %f19, %f17;
	ld.shared.f32 	%f21, [%r6+12];
	ld.shared.f32 	%f22, [%r9+192];
	fma.rn.f32 	%f23, %f21, %f22, %f20;
	ld.shared.f32 	%f24, [%r6+16];
	ld.shared.f32 	%f25, [%r9+256];
	fma.rn.f32 	%f26, %f24, %f25, %f23;
	ld.shared.f32 	%f27, [%r6+20];
	ld.shared.f32 	%f28, [%r9+320];
	fma.rn.f32 	%f29, %f27, %f28, %f26;
	ld.shared.f32 	%f30, [%r6+24];
	ld.shared.f32 	%f31, [%r9+384];
	fma.rn.f32 	%f32, %f30, %f31, %f29;
	ld.shared.f32 	%f33, [%r6+28];
	ld.shared.f32 	%f34, [%r9+448];
	fma.rn.f32 	%f35, %f33, %f34, %f32;
	ld.shared.f32 	%f36, [%r6+32];
	ld.shared.f32 	%f37, [%r9+512];
	fma.rn.f32 	%f38, %f36, %f37, %f35;
	ld.shared.f32 	%f39, [%r6+36];
	ld.shared.f32 	%f40, [%r9+576];
	fma.rn.f32 	%f41, %f39, %f40, %f38;
	ld.shared.f32 	%f42, [%r6+40];
	ld.shared.f32 	%f43, [%r9+640];
	fma.rn.f32 	%f44, %f42, %f43, %f41;
	ld.shared.f32 	%f45, [%r6+44];
	ld.shared.f32 	%f46, [%r9+704];
	fma.rn.f32 	%f47, %f45, %f46, %f44;
	ld.shared.f32 	%f48, [%r6+48];
	ld.shared.f32 	%f49, [%r9+768];
	fma.rn.f32 	%f50, %f48, %f49, %f47;
	ld.shared.f32 	%f51, [%r6+52];
	ld.shared.f32 	%f52, [%r9+832];
	fma.rn.f32 	%f53, %f51, %f52, %f50;
	ld.shared.f32 	%f54, [%r6+56];
	ld.shared.f32 	%f55, [%r9+896];
	fma.rn.f32 	%f56, %f54, %f55, %f53;
	ld.shared.f32 	%f57, [%r6+60];
	ld.shared.f32 	%f58, [%r9+960];
	fma.rn.f32 	%f62, %f57, %f58, %f56;
	bar.sync 	0;
	add.s32 	%r42, %r42, 1;
	setp.ne.s32 	%p8, %r42, 0;
	add.s32 	%r41, %r41, %r12;
	add.s32 	%r40, %r40, 16;
	add.s32 	%r39, %r39, 16;
	add.s32 	%r38, %r38, 16;
	@%p8 bra 	$L__BB0_2;
$L__BB0_7:
	setp.ge.s32 	%p9, %r3, %r24;
	setp.ge.s32 	%p10, %r5, %r26;
	or.pred  	%p11, %p9, %p10;
	@%p11 bra 	$L__BB0_9;
	mad.lo.s32 	%r37, %r26, %r3, %r5;
	cvta.to.global.u64 	%rd10, %rd6;
	mul.wide.u32 	%rd11, %r37, 4;
	add.s64 	%rd12, %rd10, %rd11;
	st.global.f32 	[%rd12], %f62;
$L__BB0_9:
	ret;

}


// ===== COMPILED SASS (sm_100) =====

	.target	sm_100

	.elftype	@"ET_EXEC"


//--------------------- .note.nv.tkinfo           --------------------------
	.section	.note.nv.tkinfo,"",@"SHT_NOTE"
	.sectionflags	@"SHF_NOTE_NV_TKINFO"
	.tkinfo
        /*0018*/ 	.word	0x00000002
        /*0030*/ 	.string	""
        /*0030*/ 	.string	"ptxas"
        /*0030*/ 	.string	"Cuda compilation tools, release 13.0, V13.0.88"
        /*0030*/ 	.string	"Build cuda_13.0.r13.0/compiler.36424714_0"
        /*0030*/ 	.string	"-arch sm_100 -m 64 "



//--------------------- .note.nv.cuinfo           --------------------------
	.section	.note.nv.cuinfo,"",@"SHT_NOTE"
	.sectionflags	@"SHF_NOTE_NV_CUINFO"
        /*0018*/ 	.short	0x0002
        /*001a*/ 	.short	0x0064
        /*001c*/ 	.short	0x0082
	.zero		2


//--------------------- .nv.info                  --------------------------
	.section	.nv.info,"",@"SHT_CUDA_INFO"
	.align	4


	//----- nvinfo : EIATTR_REGCOUNT
	.align		4
        /*0000*/ 	.byte	0x04, 0x2f
        /*0002*/ 	.short	(.L_1 - .L_0)
	.align		4
.L_0:
        /*0004*/ 	.word	index@(_Z15matrixMulKernelPfS_S_iii)
        /*0008*/ 	.word	0x00000020


	//----- nvinfo : EIATTR_FRAME_SIZE
	.align		4
.L_1:
        /*000c*/ 	.byte	0x04, 0x11
        /*000e*/ 	.short	(.L_3 - .L_2)
	.align		4
.L_2:
        /*0010*/ 	.word	index@(_Z15matrixMulKernelPfS_S_iii)
        /*0014*/ 	.word	0x00000000


	//----- nvinfo : EIATTR_MIN_STACK_SIZE
	.align		4
.L_3:
        /*0018*/ 	.byte	0x04, 0x12
        /*001a*/ 	.short	(.L_5 - .L_4)
	.align		4
.L_4:
        /*001c*/ 	.word	index@(_Z15matrixMulKernelPfS_S_iii)
        /*0020*/ 	.word	0x00000000
.L_5:


//--------------------- .nv.compat                --------------------------
	.section	.nv.compat,"",@"SHT_CUDA_COMPAT_INFO"
	.align	4
        /*0000*/ 	.byte	0x02, 0x09, 0x00, 0x00, 0x02, 0x02, 0x01, 0x00, 0x02, 0x05, 0x05, 0x00, 0x03, 0x07, 0x01, 0x01
        /*0010*/ 	.byte	0x02, 0x03, 0x00, 0x00, 0x02, 0x06, 0x01, 0x00, 0x04, 0x0b, 0x08, 0x00, 0x09, 0x00, 0x00, 0x00
        /*0020*/ 	.byte	0x00, 0x00, 0x00, 0x00


//--------------------- .nv.info._Z15matrixMulKernelPfS_S_iii --------------------------
	.section	.nv.info._Z15matrixMulKernelPfS_S_iii,"",@"SHT_CUDA_INFO"
	.sectionflags	@""
	.align	4


	//----- nvinfo : EIATTR_CUDA_API_VERSION
	.align		4
        /*0000*/ 	.byte	0x04, 0x37
        /*0002*/ 	.short	(.L_7 - .L_6)
.L_6:
        /*0004*/ 	.word	0x00000082


	//----- nvinfo : EIATTR_KPARAM_INFO
	.align		4
.L_7:
        /*0008*/ 	.byte	0x04, 0x17
        /*000a*/ 	.short	(.L_9 - .L_8)
.L_8:
        /*000c*/ 	.word	0x00000000
        /*0010*/ 	.short	0x0005
        /*0012*/ 	.short	0x0020
        /*0014*/ 	.byte	0x00, 0xf0, 0x11, 0x00


	//----- nvinfo : EIATTR_KPARAM_INFO
	.align		4
.L_9:
        /*0018*/ 	.byte	0x04, 0x17
        /*001a*/ 	.short	(.L_11 - .L_10)
.L_10:
        /*001c*/ 	.word	0x00000000
        /*0020*/ 	.short	0x0004
        /*0022*/ 	.short	0x001c
        /*0024*/ 	.byte	0x00, 0xf0, 0x11, 0x00


	//----- nvinfo : EIATTR_KPARAM_INFO
	.align		4
.L_11:
        /*0028*/ 	.byte	0x04, 0x17
        /*002a*/ 	.short	(.L_13 - .L_12)
.L_12:
        /*002c*/ 	.word	0x00000000
        /*0030*/ 	.short	0x0003
        /*0032*/ 	.short	0x0018
        /*0034*/ 	.byte	0x00, 0xf0, 0x11, 0x00


	//----- nvinfo : EIATTR_KPARAM_INFO
	.align		4
.L_13:
        /*0038*/ 	.byte	0x04, 0x17
        /*003a*/ 	.short	(.L_15 - .L_14)
.L_14:
        /*003c*/ 	.word	0x00000000
        /*0040*/ 	.short	0x0002
        /*0042*/ 	.short	0x0010
        /*0044*/ 	.byte	0x00, 0xf5, 0x21, 0x00


	//----- nvinfo : EIATTR_KPARAM_INFO
	.align		4
.L_15:
        /*0048*/ 	.byte	0x04, 0x17
        /*004a*/ 	.short	(.L_17 - .L_16)
.L_16:
        /*004c*/ 	.word	0x00000000
        /*0050*/ 	.short	0x0001
        /*0052*/ 	.short	0x0008
        /*0054*/ 	.byte	0x00, 0xf5, 0x21, 0x00


	//----- nvinfo : EIATTR_KPARAM_INFO
	.align		4
.L_17:
        /*0058*/ 	.byte	0x04, 0x17
        /*005a*/ 	.short	(.L_19 - .L_18)
.L_18:
        /*005c*/ 	.word	0x00000000
        /*0060*/ 	.short	0x0000
        /*0062*/ 	.short	0x0000
        /*0064*/ 	.byte	0x00, 0xf5, 0x21, 0x00


	//----- nvinfo : EIATTR_SPARSE_MMA_MASK
	.align		4
.L_19:
        /*0068*/ 	.byte	0x03, 0x50
        /*006a*/ 	.short	0x0000


	//----- nvinfo : EIATTR_MAXREG_COUNT
	.align		4
        /*006c*/ 	.byte	0x03, 0x1b
        /*006e*/ 	.short	0x00ff


	//----- nvinfo : EIATTR_NUM_BARRIERS
	.align		4
        /*0070*/ 	.byte	0x02, 0x4c
        /*0072*/ 	.byte	0x01
	.zero		1


	//----- nvinfo : EIATTR_MERCURY_ISA_VERSION
	.align		4
        /*0074*/ 	.byte	0x03, 0x5f
        /*0076*/ 	.short	0x0101


	//----- nvinfo : EIATTR_VRC_CTA_INIT_COUNT
	.align		4
        /*0078*/ 	.byte	0x02, 0x4a
	.zero		1
	.zero		1


	//----- nvinfo : EIATTR_EXIT_INSTR_OFFSETS
	.align		4
        /*007c*/ 	.byte	0x04, 0x1c
        /*007e*/ 	.short	(.L_21 - .L_20)


	//   ....[0]....
.L_20:
        /*0080*/ 	.word	0x000005e0


	//   ....[1]....
        /*0084*/ 	.word	0x00000630


	//----- nvinfo : EIATTR_CBANK_PARAM_SIZE
	.align		4
.L_21:
        /*0088*/ 	.byte	0x03, 0x19
        /*008a*/ 	.short	0x0024


	//----- nvinfo : EIATTR_PARAM_CBANK
	.align		4
        /*008c*/ 	.byte	0x04, 0x0a
        /*008e*/ 	.short	(.L_23 - .L_22)
	.align		4
.L_22:
        /*0090*/ 	.word	index@(.nv.constant0._Z15matrixMulKernelPfS_S_iii)
        /*0094*/ 	.short	0x0380
        /*0096*/ 	.short	0x0024


	//----- nvinfo : EIATTR_SW_WAR
	.align		4
.L_23:
        /*0098*/ 	.byte	0x04, 0x36
        /*009a*/ 	.short	(.L_25 - .L_24)
.L_24:
        /*009c*/ 	.word	0x00000008
.L_25:


//--------------------- .nv.callgraph             --------------------------
	.section	.nv.callgraph,"",@"SHT_CUDA_CALLGRAPH"
	.align	4
	.sectionentsize	8
	.align		4
        /*0000*/ 	.word	0x00000000
	.align		4
        /*0004*/ 	.word	0xffffffff
	.align		4
        /*0008*/ 	.word	0x00000000
	.align		4
        /*000c*/ 	.word	0xfffffffe
	.align		4
        /*0010*/ 	.word	0x00000000
	.align		4
        /*0014*/ 	.word	0xfffffffd
	.align		4
        /*0018*/ 	.word	0x00000000
	.align		4
        /*001c*/ 	.word	0xfffffffc


//--------------------- .text._Z15matrixMulKernelPfS_S_iii --------------------------
	.section	.text._Z15matrixMulKernelPfS_S_iii,"ax",@progbits
	.align	128
        .global         _Z15matrixMulKernelPfS_S_iii
        .type           _Z15matrixMulKernelPfS_S_iii,@function
        .size           _Z15matrixMulKernelPfS_S_iii,(.L_x_3 - _Z15matrixMulKernelPfS_S_iii)
        .other          _Z15matrixMulKernelPfS_S_iii,@"STO_CUDA_ENTRY STV_DEFAULT"
_Z15matrixMulKernelPfS_S_iii:
.text._Z15matrixMulKernelPfS_S_iii:
[----:B------:R-:W-:Y:S01]  /*0000*/  LDC R1, c[0x0][0x37c] ;  /* 0x0000df00ff017b82 */ /* 0x000fe20000000800 */
[----:B------:R-:W0:Y:S01]  /*0010*/  S2R R12, SR_CTAID.Y ;  /* 0x00000000000c7919 */ /* 0x000e220000002600 */
[----:B------:R-:W1:Y:S01]  /*0020*/  LDCU UR10, c[0x0][0x39c] ;  /* 0x00007380ff0a77ac */ /* 0x000e620008000800 */
[----:B------:R-:W-:Y:S01]  /*0030*/  HFMA2 R23, -RZ, RZ, 0, 0 ;  /* 0x00000000ff177431 */ /* 0x000fe200000001ff */
[----:B------:R-:W0:Y:S01]  /*0040*/  S2R R0, SR_TID.Y ;  /* 0x0000000000007919 */ /* 0x000e220000002200 */
[----:B------:R-:W2:Y:S01]  /*0050*/  LDCU UR14, c[0x0][0x3a0] ;  /* 0x00007400ff0e77ac */ /* 0x000ea20008000800 */
[----:B------:R-:W3:Y:S01]  /*0060*/  S2R R5, SR_CTAID.X ;  /* 0x0000000000057919 */ /* 0x000ee20000002500 */
[----:B------:R-:W4:Y:S01]  /*0070*/  LDCU.64 UR8, c[0x0][0x358] ;  /* 0x00006b00ff0877ac */ /* 0x000f220008000a00 */
[----:B------:R-:W3:Y:S01]  /*0080*/  S2R R21, SR_TID.X ;  /* 0x0000000000157919 */ /* 0x000ee20000002100 */
[----:B-1----:R-:W-:Y:S01]  /*0090*/  UISETP.GE.AND UP0, UPT, UR10, 0x1, UPT ;  /* 0x000000010a00788c */ /* 0x002fe2000bf06270 */
[----:B0-----:R-:W-:-:S02]  /*00a0*/  LEA R12, R12, R0, 0x4 ;  /* 0x000000000c0c7211 */ /* 0x001fc400078e20ff */
[----:B---3--:R-:W-:-:S06]  /*00b0*/  LEA R13, R5, R21, 0x4 ;  /* 0x00000015050d7211 */ /* 0x008fcc00078e20ff */
[----:B--2-4-:R-:W-:Y:S05]  /*00c0*/  BRA.U !UP0, `(.L_x_0) ;  /* 0x0000000508387547 */ /* 0x014fea000b800000 */
[----:B------:R-:W0:Y:S01]  /*00d0*/  S2UR UR7, SR_CgaCtaId ;  /* 0x00000000000779c3 */ /* 0x000e220000008800 */
[----:B------:R-:W1:Y:S01]  /*00e0*/  LDCU UR11, c[0x0][0x3a0] ;  /* 0x00007400ff0b77ac */ /* 0x000e620008000800 */
[----:B------:R-:W-:Y:S01]  /*00f0*/  MOV R23, RZ ;  /* 0x000000ff00177202 */ /* 0x000fe20000000f00 */
[----:B------:R-:W-:Y:S01]  /*0100*/  IMAD R15, R12, UR10, R21 ;  /* 0x0000000a0c0f7c24 */ /* 0x000fe2000f8e0215 */
[----:B------:R-:W-:Y:S01]  /*0110*/  UMOV UR5, 0x400 ;  /* 0x0000040000057882 */ /* 0x000fe20000000000 */
[----:B------:R-:W-:-:S03]  /*0120*/  UIADD3 UR4, UPT, UPT, UR10, 0xf, URZ ;  /* 0x0000000f0a047890 */ /* 0x000fc6000fffe0ff */
[----:B------:R-:W2:Y:S01]  /*0130*/  LDC R16, c[0x0][0x3a0] ;  /* 0x0000e800ff107b82 */ /* 0x000ea20000000800 */
[----:B------:R-:W-:Y:S02]  /*0140*/  UIADD3 UR6, UPT, UPT, UR5, 0x400, URZ ;  /* 0x0000040005067890 */ /* 0x000fe4000fffe0ff */
[----:B------:R-:W-:Y:S01]  /*0150*/  USHF.R.U32.HI UR4, URZ, 0x4, UR4 ;  /* 0x00000004ff047899 */ /* 0x000fe20008011604 */
[----:B------:R-:W3:Y:S04]  /*0160*/  LDCU.64 UR12, c[0x0][0x398] ;  /* 0x00007300ff0c77ac */ /* 0x000ee80008000a00 */
[----:B------:R-:W4:Y:S01]  /*0170*/  LDC.64 R2, c[0x0][0x380] ;  /* 0x0000e000ff027b82 */ /* 0x000f220000000a00 */
[----:B------:R-:W-:Y:S01]  /*0180*/  UIADD3 UR4, UPT, UPT, -UR4, URZ, URZ ;  /* 0x000000ff04047290 */ /* 0x000fe2000fffe1ff */
[----:B-1----:R-:W-:Y:S01]  /*0190*/  IMAD R14, R0, UR11, R21 ;  /* 0x0000000b000e7c24 */ /* 0x002fe2000f8e0215 */
[----:B0-----:R-:W-:-:S04]  /*01a0*/  ULEA UR5, UR7, UR5, 0x18 ;  /* 0x0000000507057291 */ /* 0x001fc8000f8ec0ff */
[----:B------:R-:W-:Y:S01]  /*01b0*/  LEA R14, R5, R14, 0x4 ;  /* 0x0000000e050e7211 */ /* 0x000fe200078e20ff */
[----:B------:R-:W-:Y:S01]  /*01c0*/  ULEA UR6, UR7, UR6, 0x18 ;  /* 0x0000000607067291 */ /* 0x000fe2000f8ec0ff */
[----:B------:R-:W-:-:S05]  /*01d0*/  LEA R18, R0, UR5, 0x6 ;  /* 0x0000000500127c11 */ /* 0x000fca000f8e30ff */
[C---:B------:R-:W-:Y:S02]  /*01e0*/  LEA R19, R21.reuse, UR6, 0x2 ;  /* 0x0000000615137c11 */ /* 0x040fe4000f8e10ff */
[----:B------:R-:W-:Y:S02]  /*01f0*/  LEA R20, R21, R18, 0x2 ;  /* 0x0000001215147211 */ /* 0x000fe400078e10ff */
[----:B---3--:R-:W-:-:S07]  /*0200*/  LEA R17, R0, R19, 0x6 ;  /* 0x0000001300117211 */ /* 0x008fce00078e30ff */
.L_x_1:
[----:B------:R-:W-:Y:S01]  /*0210*/  ISETP.GE.AND P0, PT, R0, UR13, PT ;  /* 0x0000000d00007c0c */ /* 0x000fe2000bf06270 */
[----:B------:R-:W-:Y:S01]  /*0220*/  HFMA2 R22, -RZ, RZ, 0, 0 ;  /* 0x00000000ff167431 */ /* 0x000fe200000001ff */
[----:B------:R-:W-:Y:S01]  /*0230*/  ISETP.GE.AND P1, PT, R21, UR13, PT ;  /* 0x0000000d15007c0c */ /* 0x000fe2000bf26270 */
[----:B----4-:R-:W-:Y:S01]  /*0240*/  IMAD.WIDE R4, R15, 0x4, R2 ;  /* 0x000000040f047825 */ /* 0x010fe200078e0202 */
[----:B--2---:R-:W-:Y:S02]  /*0250*/  ISETP.GE.OR P0, PT, R13, R16, P0 ;  /* 0x000000100d00720c */ /* 0x004fe40000706670 */
[----:B------:R-:W-:Y:S02]  /*0260*/  ISETP.GE.OR P1, PT, R12, UR12, P1 ;  /* 0x0000000c0c007c0c */ /* 0x000fe40008f26670 */
[----:B------:R-:W-:-:S09]  /*0270*/  MOV R27, RZ ;  /* 0x000000ff001b7202 */ /* 0x000fd20000000f00 */
[----:B------:R-:W0:Y:S02]  /*0280*/  @!P0 LDC.64 R6, c[0x0][0x388] ;  /* 0x0000e200ff068b82 */ /* 0x000e240000000a00 */
[----:B------:R-:W2:Y:S01]  /*0290*/  @!P1 LDG.E R27, desc[UR8][R4.64] ;  /* 0x00000008041b9981 */ /* 0x000ea2000c1e1900 */
[----:B0-----:R-:W-:-:S05]  /*02a0*/  @!P0 IMAD.WIDE R6, R14, 0x4, R6 ;  /* 0x000000040e068825 */ /* 0x001fca00078e0206 */
[----:B------:R-:W3:Y:S01]  /*02b0*/  @!P0 LDG.E R22, desc[UR8][R6.64] ;  /* 0x0000000806168981 */ /* 0x000ee2000c1e1900 */
[----:B------:R-:W-:-:S04]  /*02c0*/  UIADD3 UR4, UPT, UPT, UR4, 0x1, URZ ;  /* 0x0000000104047890 */ /* 0x000fc8000fffe0ff */
[----:B------:R-:W-:Y:S01]  /*02d0*/  UISETP.NE.AND UP0, UPT, UR4, URZ, UPT ;  /* 0x000000ff0400728c */ /* 0x000fe2000bf05270 */
[----:B------:R-:W-:Y:S02]  /*02e0*/  IADD3 R0, PT, PT, R0, 0x10, RZ ;  /* 0x0000001000007810 */ /* 0x000fe40007ffe0ff */
[----:B------:R-:W-:Y:S02]  /*02f0*/  IADD3 R15, PT, PT, R15, 0x10, RZ ;  /* 0x000000100f0f7810 */ /* 0x000fe40007ffe0ff */
[----:B------:R-:W-:Y:S02]  /*0300*/  IADD3 R21, PT, PT, R21, 0x10, RZ ;  /* 0x0000001015157810 */ /* 0x000fe40007ffe0ff */
[----:B------:R-:W-:Y:S01]  /*0310*/  LEA R14, R16, R14, 0x4 ;  /* 0x0000000e100e7211 */ /* 0x000fe200078e20ff */
[----:B--2---:R-:W-:Y:S04]  /*0320*/  STS [R20], R27 ;  /* 0x0000001b14007388 */ /* 0x004fe80000000800 */
[----:B---3--:R-:W-:Y:S01]  /*0330*/  STS [R17], R22 ;  /* 0x0000001611007388 */ /* 0x008fe20000000800 */
[----:B------:R-:W-:Y:S06]  /*0340*/  BAR.SYNC.DEFER_BLOCKING 0x0 ;  /* 0x0000000000007b1d */ /* 0x000fec0000010000 */
[----:B------:R-:W-:Y:S04]  /*0350*/  LDS R26, [R19] ;  /* 0x00000000131a7984 */ /* 0x000fe80000000800 */
[----:B------:R-:W0:Y:S04]  /*0360*/  LDS.128 R8, [R18] ;  /* 0x0000000012087984 */ /* 0x000e280000000c00 */
[----:B------:R-:W1:Y:S04]  /*0370*/  LDS R29, [R19+0x40] ;  /* 0x00004000131d7984 */ /* 0x000e680000000800 */
[----:B------:R-:W2:Y:S04]  /*0380*/  LDS R25, [R19+0x80] ;  /* 0x0000800013197984 */ /* 0x000ea80000000800 */
[----:B------:R-:W3:Y:S04]  /*0390*/  LDS R24, [R19+0xc0] ;  /* 0x0000c00013187984 */ /* 0x000ee80000000800 */
[----:B------:R-:W-:Y:S04]  /*03a0*/  LDS.128 R4, [R18+0x10] ;  /* 0x0000100012047984 */ /* 0x000fe80000000c00 */
[----:B------:R-:W-:Y:S04]  /*03b0*/  LDS R22, [R19+0x140] ;  /* 0x0001400013167984 */ /* 0x000fe80000000800 */
[----:B------:R-:W-:Y:S01]  /*03c0*/  LDS R27, [R19+0x200] ;  /* 0x00020000131b7984 */ /* 0x000fe20000000800 */
[----:B0-----:R-:W-:-:S03]  /*03d0*/  FFMA R8, R8, R26, R23 ;  /* 0x0000001a08087223 */ /* 0x001fc60000000017 */
[----:B------:R-:W0:Y:S01]  /*03e0*/  LDS R23, [R19+0x100] ;  /* 0x0001000013177984 */ /* 0x000e220000000800 */
[----:B-1----:R-:W-:-:S03]  /*03f0*/  FFMA R8, R29, R9, R8 ;  /* 0x000000091d087223 */ /* 0x002fc60000000008 */
[----:B------:R-:W-:Y:S01]  /*0400*/  LDS R26, [R19+0x1c0] ;  /* 0x0001c000131a7984 */ /* 0x000fe20000000800 */
[----:B--2---:R-:W-:-:S03]  /*0410*/  FFMA R9, R25, R10, R8 ;  /* 0x0000000a19097223 */ /* 0x004fc60000000008 */
[----:B------:R-:W1:Y:S01]  /*0420*/  LDS R25, [R19+0x180] ;  /* 0x0001800013197984 */ /* 0x000e620000000800 */
[----:B---3--:R-:W-:-:S03]  /*0430*/  FFMA R9, R24, R11, R9 ;  /* 0x0000000b18097223 */ /* 0x008fc60000000009 */
[----:B------:R-:W-:Y:S01]  /*0440*/  LDS R24, [R19+0x240] ;  /* 0x0002400013187984 */ /* 0x000fe20000000800 */
[----:B0-----:R-:W-:-:S03]  /*0450*/  FFMA R23, R4, R23, R9 ;  /* 0x0000001704177223 */ /* 0x001fc60000000009 */
[----:B------:R-:W0:Y:S01]  /*0460*/  LDS.128 R8, [R18+0x20] ;  /* 0x0000200012087984 */ /* 0x000e220000000c00 */
[----:B------:R-:W-:-:S03]  /*0470*/  FFMA R22, R22, R5, R23 ;  /* 0x0000000516167223 */ /* 0x000fc60000000017 */
[----:B------:R-:W2:Y:S01]  /*0480*/  LDS R23, [R19+0x280] ;  /* 0x0002800013177984 */ /* 0x000ea20000000800 */
[----:B-1----:R-:W-:-:S03]  /*0490*/  FFMA R25, R25, R6, R22 ;  /* 0x0000000619197223 */ /* 0x002fc60000000016 */
[----:B------:R-:W1:Y:S01]  /*04a0*/  LDS R22, [R19+0x2c0] ;  /* 0x0002c00013167984 */ /* 0x000e620000000800 */
[----:B------:R-:W-:-:S03]  /*04b0*/  FFMA R7, R26, R7, R25 ;  /* 0x000000071a077223 */ /* 0x000fc60000000019 */
[----:B------:R-:W-:Y:S01]  /*04c0*/  LDS R25, [R19+0x300] ;  /* 0x0003000013197984 */ /* 0x000fe20000000800 */
[----:B0-----:R-:W-:-:S03]  /*04d0*/  FFMA R27, R8, R27, R7 ;  /* 0x0000001b081b7223 */ /* 0x001fc60000000007 */
[----:B------:R-:W0:Y:S01]  /*04e0*/  LDS.128 R4, [R18+0x30] ;  /* 0x0000300012047984 */ /* 0x000e220000000c00 */
[----:B------:R-:W-:-:S03]  /*04f0*/  FFMA R24, R24, R9, R27 ;  /* 0x0000000918187223 */ /* 0x000fc6000000001b */
[----:B------:R-:W3:Y:S04]  /*0500*/  LDS R27, [R19+0x340] ;  /* 0x00034000131b7984 */ /* 0x000ee80000000800 */
[----:B------:R-:W4:Y:S04]  /*0510*/  LDS R9, [R19+0x380] ;  /* 0x0003800013097984 */ /* 0x000f280000000800 */
[----:B------:R-:W5:Y:S01]  /*0520*/  LDS R8, [R19+0x3c0] ;  /* 0x0003c00013087984 */ /* 0x000f620000000800 */
[----:B--2---:R-:W-:-:S04]  /*0530*/  FFMA R23, R23, R10, R24 ;  /* 0x0000000a17177223 */ /* 0x004fc80000000018 */
[----:B-1----:R-:W-:-:S04]  /*0540*/  FFMA R11, R22, R11, R23 ;  /* 0x0000000b160b7223 */ /* 0x002fc80000000017 */
[----:B0-----:R-:W-:-:S04]  /*0550*/  FFMA R4, R4, R25, R11 ;  /* 0x0000001904047223 */ /* 0x001fc8000000000b */
[----:B---3--:R-:W-:-:S04]  /*0560*/  FFMA R4, R27, R5, R4 ;  /* 0x000000051b047223 */ /* 0x008fc80000000004 */
[----:B----4-:R-:W-:-:S04]  /*0570*/  FFMA R9, R9, R6, R4 ;  /* 0x0000000609097223 */ /* 0x010fc80000000004 */
[----:B-----5:R-:W-:Y:S01]  /*0580*/  FFMA R23, R8, R7, R9 ;  /* 0x0000000708177223 */ /* 0x020fe20000000009 */
[----:B------:R-:W-:Y:S06]  /*0590*/  BAR.SYNC.DEFER_BLOCKING 0x0 ;  /* 0x0000000000007b1d */ /* 0x000fec0000010000 */
[----:B------:R-:W-:Y:S05]  /*05a0*/  BRA.U UP0, `(.L_x_1) ;  /* 0xfffffffd00187547 */ /* 0x000fea000b83ffff */
.L_x_0:
[----:B------:R-:W0:Y:S01]  /*05b0*/  LDCU UR4, c[0x0][0x398] ;  /* 0x00007300ff0477ac */ /* 0x000e220008000800 */
[----:B------:R-:W-:-:S04]  /*05c0*/  ISETP.GE.AND P0, PT, R13, UR14, PT ;  /* 0x0000000e0d007c0c */ /* 0x000fc8000bf06270 */
[----:B0-----:R-:W-:-:S13]  /*05d0*/  ISETP.GE.OR P0, PT, R12, UR4, P0 ;  /* 0x000000040c007c0c */ /* 0x001fda0008706670 */
[----:B------:R-:W-:Y:S05]  /*05e0*/  @P0 EXIT ;  /* 0x000000000000094d */ /* 0x000fea0003800000 */
[----:B------:R-:W0:Y:S01]  /*05f0*/  LDC.64 R2, c[0x0][0x390] ;  /* 0x0000e400ff027b82 */ /* 0x000e220000000a00 */
[----:B------:R-:W-:-:S04]  /*0600*/  IMAD R13, R12, UR14, R13 ;  /* 0x0000000e0c0d7c24 */ /* 0x000fc8000f8e020d */
[----:B0-----:R-:W-:-:S05]  /*0610*/  IMAD.WIDE.U32 R2, R13, 0x4, R2 ;  /* 0x000000040d027825 */ /* 0x001fca00078e0002 */
[----:B------:R-:W-:Y:S01]  /*0620*/  STG.E desc[UR8][R2.64], R23 ;  /* 0x0000001702007986 */ /* 0x000fe2000c101908 */
[----:B------:R-:W-:Y:S05]  /*0630*/  EXIT ;  /* 0x000000000000794d */ /* 0x000fea0003800000 */
.L_x_2:
[----:B------:R-:W-:-:S00]  /*0640*/  BRA `(.L_x_2) ;  /* 0xfffffffc00fc7947 */ /* 0x000fc0000383ffff */
[----:B------:R-:W-:-:S00]  /*0650*/  NOP ;  /* 0x0000000000007918 */ /* 0x000fc00000000000 */
        /* <DEDUP_REMOVED lines=10> */
.L_x_3:


//--------------------- .nv.shared._Z15matrixMulKernelPfS_S_iii --------------------------
	.section	.nv.shared._Z15matrixMulKernelPfS_S_iii,"aw",@nobits
	.sectionflags	@""
	.align	4
.nv.shared._Z15matrixMulKernelPfS_S_iii:
	.zero		3072


//--------------------- .nv.shared.reserved.0     --------------------------
	.section	.nv.shared.reserved.0,"aw",@nobits
	.weak		__nv_reservedSMEM_offset_0_alias
	.size		__nv_reservedSMEM_offset_0_alias, 0, 64
	.other		__nv_reservedSMEM_offset_0_alias,@"STO_CUDA_RESERVED_SHARED STV_DEFAULT"
__nv_reservedSMEM_offset_0_alias:
	.zero		0
	.zero		64


//--------------------- .nv.constant0._Z15matrixMulKernelPfS_S_iii --------------------------
	.section	.nv.constant0._Z15matrixMulKernelPfS_S_iii,"a",@progbits
	.sectionflags	@""
	.align	4
.nv.constant0._Z15matrixMulKernelPfS_S_iii:
	.zero		932


//--------------------- SYMBOLS --------------------------

	.type		.nv.reservedSmem.offset0,@object
	.size		.nv.reservedSmem.offset0,0x4
	.type		.nv.reservedSmem.cap,@object
	.size		.nv.reservedSmem.cap,0x4
